//
// Generated by NVIDIA NVVM Compiler
//
// Compiler Build ID: CL-36424714
// Cuda compilation tools, release 13.0, V13.0.88
// Based on NVVM 20.0.0
//

.version 9.0
.target sm_100
.address_size 64

	// .globl	_Z11clampKernelPKfPfiff

.visible .entry _Z11clampKernelPKfPfiff(
	.param .u64 .ptr .align 1 _Z11clampKernelPKfPfiff_param_0,
	.param .u64 .ptr .align 1 _Z11clampKernelPKfPfiff_param_1,
	.param .u32 _Z11clampKernelPKfPfiff_param_2,
	.param .f32 _Z11clampKernelPKfPfiff_param_3,
	.param .f32 _Z11clampKernelPKfPfiff_param_4
)
{
	.reg .pred 	%p<2>;
	.reg .b32 	%r<6>;
	.reg .b32 	%f<6>;
	.reg .b64 	%rd<8>;

	ld.param.u64 	%rd1, [_Z11clampKernelPKfPfiff_param_0];
	ld.param.u64 	%rd2, [_Z11clampKernelPKfPfiff_param_1];
	ld.param.u32 	%r2, [_Z11clampKernelPKfPfiff_param_2];
	ld.param.f32 	%f1, [_Z11clampKernelPKfPfiff_param_3];
	ld.param.f32 	%f2, [_Z11clampKernelPKfPfiff_param_4];
	mov.u32 	%r3, %ctaid.x;
	mov.u32 	%r4, %ntid.x;
	mov.u32 	%r5, %tid.x;
	mad.lo.s32 	%r1, %r3, %r4, %r5;
	setp.ge.s32 	%p1, %r1, %r2;
	@%p1 bra 	$L__BB0_2;
	cvta.to.global.u64 	%rd3, %rd1;
	cvta.to.global.u64 	%rd4, %rd2;
	mul.wide.s32 	%rd5, %r1, 4;
	add.s64 	%rd6, %rd3, %rd5;
	ld.global.f32 	%f3, [%rd6];
	max.f32 	%f4, %f3, %f1;
	min.f32 	%f5, %f4, %f2;
	add.s64 	%rd7, %rd4, %rd5;
	st.global.f32 	[%rd7], %f5;
$L__BB0_2:
	ret;

}


// ===== COMPILED SASS (sm_100) =====

	.target	sm_100

	.elftype	@"ET_EXEC"


//--------------------- .note.nv.tkinfo           --------------------------
	.section	.note.nv.tkinfo,"",@"SHT_NOTE"
	.sectionflags	@"SHF_NOTE_NV_TKINFO"
	.tkinfo
        /*0018*/ 	.word	0x00000002
        /*0030*/ 	.string	""
        /*0030*/ 	.string	"ptxas"
        /*0030*/ 	.string	"Cuda compilation tools, release 13.0, V13.0.88"
        /*0030*/ 	.string	"Build cuda_13.0.r13.0/compiler.36424714_0"
        /*0030*/ 	.string	"-arch sm_100 -m 64 "



//--------------------- .note.nv.cuinfo           --------------------------
	.section	.note.nv.cuinfo,"",@"SHT_NOTE"
	.sectionflags	@"SHF_NOTE_NV_CUINFO"
        /*0018*/ 	.short	0x0002
        /*001a*/ 	.short	0x0064
        /*001c*/ 	.short	0x0082
	.zero		2


//--------------------- .nv.info                  --------------------------
	.section	.nv.info,"",@"SHT_CUDA_INFO"
	.align	4


	//----- nvinfo : EIATTR_REGCOUNT
	.align		4
        /*0000*/ 	.byte	0x04, 0x2f
        /*0002*/ 	.short	(.L_1 - .L_0)
	.align		4
.L_0:
        /*0004*/ 	.word	index@(_Z11clampKernelPKfPfiff)
        /*0008*/ 	.word	0x0000000a


	//----- nvinfo : EIATTR_FRAME_SIZE
	.align		4
.L_1:
        /*000c*/ 	.byte	0x04, 0x11
        /*000e*/ 	.short	(.L_3 - .L_2)
	.align		4
.L_2:
        /*0010*/ 	.word	index@(_Z11clampKernelPKfPfiff)
        /*0014*/ 	.word	0x00000000


	//----- nvinfo : EIATTR_MIN_STACK_SIZE
	.align		4
.L_3:
        /*0018*/ 	.byte	0x04, 0x12
        /*001a*/ 	.short	(.L_5 - .L_4)
	.align		4
.L_4:
        /*001c*/ 	.word	index@(_Z11clampKernelPKfPfiff)
        /*0020*/ 	.word	0x00000000
.L_5:


//--------------------- .nv.compat                --------------------------
	.section	.nv.compat,"",@"SHT_CUDA_COMPAT_INFO"
	.align	4
        /*0000*/ 	.byte	0x02, 0x09, 0x00, 0x00, 0x02, 0x02, 0x01, 0x00, 0x02, 0x05, 0x05, 0x00, 0x03, 0x07, 0x01, 0x01
        /*0010*/ 	.byte	0x02, 0x03, 0x00, 0x00, 0x02, 0x06, 0x01, 0x00, 0x04, 0x0b, 0x08, 0x00, 0x09, 0x00, 0x00, 0x00
        /*0020*/ 	.byte	0x00, 0x00, 0x00, 0x00


//--------------------- .nv.info._Z11clampKernelPKfPfiff --------------------------
	.section	.nv.info._Z11clampKernelPKfPfiff,"",@"SHT_CUDA_INFO"
	.sectionflags	@""
	.align	4


	//----- nvinfo : EIATTR_CUDA_API_VERSION
	.align		4
        /*0000*/ 	.byte	0x04, 0x37
        /*0002*/ 	.short	(.L_7 - .L_6)
.L_6:
        /*0004*/ 	.word	0x00000082


	//----- nvinfo : EIATTR_KPARAM_INFO
	.align		4
.L_7:
        /*0008*/ 	.byte	0x04, 0x17
        /*000a*/ 	.short	(.L_9 - .L_8)
.L_8:
        /*000c*/ 	.word	0x00000000
        /*0010*/ 	.short	0x0004
        /*0012*/ 	.short	0x0018
        /*0014*/ 	.byte	0x00, 0xf0, 0x11, 0x00


	//----- nvinfo : EIATTR_KPARAM_INFO
	.align		4
.L_9:
        /*0018*/ 	.byte	0x04, 0x17
        /*001a*/ 	.short	(.L_11 - .L_10)
.L_10:
        /*001c*/ 	.word	0x00000000
        /*0020*/ 	.short	0x0003
        /*0022*/ 	.short	0x0014
        /*0024*/ 	.byte	0x00, 0xf0, 0x11, 0x00


	//----- nvinfo : EIATTR_KPARAM_INFO
	.align		4
.L_11:
        /*0028*/ 	.byte	0x04, 0x17
        /*002a*/ 	.short	(.L_13 - .L_12)
.L_12:
        /*002c*/ 	.word	0x00000000
        /*0030*/ 	.short	0x0002
        /*0032*/ 	.short	0x0010
        /*0034*/ 	.byte	0x00, 0xf0, 0x11, 0x00


	//----- nvinfo : EIATTR_KPARAM_INFO
	.align		4
.L_13:
        /*0038*/ 	.byte	0x04, 0x17
        /*003a*/ 	.short	(.L_15 - .L_14)
.L_14:
        /*003c*/ 	.word	0x00000000
        /*0040*/ 	.short	0x0001
        /*0042*/ 	.short	0x0008
        /*0044*/ 	.byte	0x00, 0xf5, 0x21, 0x00


	//----- nvinfo : EIATTR_KPARAM_INFO
	.align		4
.L_15:
        /*0048*/ 	.byte	0x04, 0x17
        /*004a*/ 	.short	(.L_17 - .L_16)
.L_16:
        /*004c*/ 	.word	0x00000000
        /*0050*/ 	.short	0x0000
        /*0052*/ 	.short	0x0000
        /*0054*/ 	.byte	0x00, 0xf5, 0x21, 0x00


	//----- nvinfo : EIATTR_SPARSE_MMA_MASK
	.align		4
.L_17:
        /*0058*/ 	.byte	0x03, 0x50
        /*005a*/ 	.short	0x0000


	//----- nvinfo : EIATTR_MAXREG_COUNT
	.align		4
        /*005c*/ 	.byte	0x03, 0x1b
        /*005e*/ 	.short	0x00ff


	//----- nvinfo : EIATTR_MERCURY_ISA_VERSION
	.align		4
        /*0060*/ 	.byte	0x03, 0x5f
        /*0062*/ 	.short	0x0101


	//----- nvinfo : EIATTR_VRC_CTA_INIT_COUNT
	.align		4
        /*0064*/ 	.byte	0x02, 0x4a
	.zero		1
	.zero		1


	//----- nvinfo : EIATTR_EXIT_INSTR_OFFSETS
	.align		4
        /*0068*/ 	.byte	0x04, 0x1c
        /*006a*/ 	.short	(.L_19 - .L_18)


	//   ....[0]....
.L_18:
        /*006c*/ 	.word	0x00000070


	//   ....[1]....
        /*0070*/ 	.word	0x00000130


	//----- nvinfo : EIATTR_CBANK_PARAM_SIZE
	.align		4
.L_19:
        /*0074*/ 	.byte	0x03, 0x19
        /*0076*/ 	.short	0x001c


	//----- nvinfo : EIATTR_PARAM_CBANK
	.align		4
        /*0078*/ 	.byte	0x04, 0x0a
        /*007a*/ 	.short	(.L_21 - .L_20)
	.align		4
.L_20:
        /*007c*/ 	.word	index@(.nv.constant0._Z11clampKernelPKfPfiff)
        /*0080*/ 	.short	0x0380
        /*0082*/ 	.short	0x001c


	//----- nvinfo : EIATTR_SW_WAR
	.align		4
.L_21:
        /*0084*/ 	.byte	0x04, 0x36
        /*0086*/ 	.short	(.L_23 - .L_22)
.L_22:
        /*0088*/ 	.word	0x00000008
.L_23:


//--------------------- .nv.callgraph             --------------------------
	.section	.nv.callgraph,"",@"SHT_CUDA_CALLGRAPH"
	.align	4
	.sectionentsize	8
	.align		4
        /*0000*/ 	.word	0x00000000
	.align		4
        /*0004*/ 	.word	0xffffffff
	.align		4
        /*0008*/ 	.word	0x00000000
	.align		4
        /*000c*/ 	.word	0xfffffffe
	.align		4
        /*0010*/ 	.word	0x00000000
	.align		4
        /*0014*/ 	.word	0xfffffffd
	.align		4
        /*0018*/ 	.word	0x00000000
	.align		4
        /*001c*/ 	.word	0xfffffffc


//--------------------- .text._Z11clampKernelPKfPfiff --------------------------
	.section	.text._Z11clampKernelPKfPfiff,"ax",@progbits
	.align	128
        .global         _Z11clampKernelPKfPfiff
        .type           _Z11clampKernelPKfPfiff,@function
        .size           _Z11clampKernelPKfPfiff,(.L_x_1 - _Z11clampKernelPKfPfiff)
        .other          _Z11clampKernelPKfPfiff,@"STO_CUDA_ENTRY STV_DEFAULT"
_Z11clampKernelPKfPfiff:
.text._Z11clampKernelPKfPfiff:
[----:B------:R-:W-:Y:S01]  /*0000*/  LDC R1, c[0x0][0x37c] ;  /* 0x0000df00ff017b82 */ /* 0x000fe20000000800 */
[----:B------:R-:W0:Y:S07]  /*0010*/  S2R R0, SR_TID.X ;  /* 0x0000000000007919 */ /* 0x000e2e0000002100 */
[----:B------:R-:W0:Y:S01]  /*0020*/  S2UR UR4, SR_CTAID.X ;  /* 0x00000000000479c3 */ /* 0x000e220000002500 */
[----:B------:R-:W1:Y:S07]  /*0030*/  LDCU UR5, c[0x0][0x390] ;  /* 0x00007200ff0577ac */ /* 0x000e6e0008000800 */
[----:B------:R-:W0:Y:S02]  /*0040*/  LDC R7, c[0x0][0x360] ;  /* 0x0000d800ff077b82 */ /* 0x000e240000000800 */
[----:B0-----:R-:W-:-:S05]  /*0050*/  IMAD R7, R7, UR4, R0 ;  /* 0x0000000407077c24 */ /* 0x001fca000f8e0200 */
[----:B-1----:R-:W-:-:S13]  /*0060*/  ISETP.GE.AND P0, PT, R7, UR5, PT ;  /* 0x0000000507007c0c */ /* 0x002fda000bf06270 */
[----:B------:R-:W-:Y:S05]  /*0070*/  @P0 EXIT ;  /* 0x000000000000094d */ /* 0x000fea0003800000 */
[----:B------:R-:W0:Y:S01]  /*0080*/  LDC.64 R2, c[0x0][0x380] ;  /* 0x0000e000ff027b82 */ /* 0x000e220000000a00 */
[----:B------:R-:W1:Y:S01]  /*0090*/  LDCU.64 UR4, c[0x0][0x358] ;  /* 0x00006b00ff0477ac */ /* 0x000e620008000a00 */
[----:B------:R-:W2:Y:S06]  /*00a0*/  LDCU UR6, c[0x0][0x394] ;  /* 0x00007280ff0677ac */ /* 0x000eac0008000800 */
[----:B------:R-:W3:Y:S01]  /*00b0*/  LDC.64 R4, c[0x0][0x388] ;  /* 0x0000e200ff047b82 */ /* 0x000ee20000000a00 */
[----:B------:R-:W4:Y:S01]  /*00c0*/  LDCU UR7, c[0x0][0x398] ;  /* 0x00007300ff0777ac */ /* 0x000f220008000800 */
[----:B0-----:R-:W-:-:S06]  /*00d0*/  IMAD.WIDE R2, R7, 0x4, R2 ;  /* 0x0000000407027825 */ /* 0x001fcc00078e0202 */
[----:B-1----:R-:W2:Y:S01]  /*00e0*/  LDG.E R2, desc[UR4][R2.64] ;  /* 0x0000000402027981 */ /* 0x002ea2000c1e1900 */
[----:B---3--:R-:W-:Y:S01]  /*00f0*/  IMAD.WIDE R4, R7, 0x4, R4 ;  /* 0x0000000407047825 */ /* 0x008fe200078e0204 */
[----:B--2---:R-:W-:-:S04]  /*0100*/  FMNMX R0, R2, UR6, !PT ;  /* 0x0000000602007c09 */ /* 0x004fc8000f800000 */
[----:B----4-:R-:W-:-:S05]  /*0110*/  FMNMX R7, R0, UR7, PT ;  /* 0x0000000700077c09 */ /* 0x010fca000b800000 */
[----:B------:R-:W-:Y:S01]  /*0120*/  STG.E desc[UR4][R4.64], R7 ;  /* 0x0000000704007986 */ /* 0x000fe2000c101904 */
[----:B------:R-:W-:Y:S05]  /*0130*/  EXIT ;  /* 0x000000000000794d */ /* 0x000fea0003800000 */
.L_x_0:
[----:B------:R-:W-:-:S00]  /*0140*/  BRA `(.L_x_0) ;  /* 0xfffffffc00fc7947 */ /* 0x000fc0000383ffff */
[----:B------:R-:W-:-:S00]  /*0150*/  NOP ;  /* 0x0000000000007918 */ /* 0x000fc00000000000 */
        /* <DEDUP_REMOVED lines=10> */
.L_x_1:


//--------------------- .nv.shared.reserved.0     --------------------------
	.section	.nv.shared.reserved.0,"aw",@nobits
	.weak		__nv_reservedSMEM_offset_0_alias
	.size		__nv_reservedSMEM_offset_0_alias, 0, 64
	.other		__nv_reservedSMEM_offset_0_alias,@"STO_CUDA_RESERVED_SHARED STV_DEFAULT"
__nv_reservedSMEM_offset_0_alias:
	.zero		0
	.zero		64


//--------------------- .nv.constant0._Z11clampKernelPKfPfiff --------------------------
	.section	.nv.constant0._Z11clampKernelPKfPfiff,"a",@progbits
	.sectionflags	@""
	.align	4
.nv.constant0._Z11clampKernelPKfPfiff:
	.zero		924


//--------------------- SYMBOLS --------------------------

	.type		.nv.reservedSmem.offset0,@object
	.size		.nv.reservedSmem.offset0,0x4
